//
// Generated by NVIDIA NVVM Compiler
//
// Compiler Build ID: CL-36424714
// Cuda compilation tools, release 13.0, V13.0.88
// Based on NVVM 20.0.0
//

.version 9.0
.target sm_100
.address_size 64

	// .globl	_Z20use_local_memory_GPUf

.visible .entry _Z20use_local_memory_GPUf(
	.param .f32 _Z20use_local_memory_GPUf_param_0
)
{


	ret;

}
	// .globl	_Z21use_global_memory_GPUPf
.visible .entry _Z21use_global_memory_GPUPf(
	.param .u64 .ptr .align 1 _Z21use_global_memory_GPUPf_param_0
)
{
	.reg .b32 	%r<3>;
	.reg .b32 	%f<2>;
	.reg .b64 	%rd<5>;

	ld.param.u64 	%rd1, [_Z21use_global_memory_GPUPf_param_0];
	cvta.to.global.u64 	%rd2, %rd1;
	mov.u32 	%r1, %tid.x;
	shl.b32 	%r2, %r1, 1;
	cvt.rn.f32.u32 	%f1, %r2;
	mul.wide.u32 	%rd3, %r1, 4;
	add.s64 	%rd4, %rd2, %rd3;
	st.global.f32 	[%rd4], %f1;
	ret;

}


// ===== COMPILED SASS (sm_100) =====

	.target	sm_100

	.elftype	@"ET_EXEC"


//--------------------- .note.nv.tkinfo           --------------------------
	.section	.note.nv.tkinfo,"",@"SHT_NOTE"
	.sectionflags	@"SHF_NOTE_NV_TKINFO"
	.tkinfo
        /*0018*/ 	.word	0x00000002
        /*0030*/ 	.string	""
        /*0030*/ 	.string	"ptxas"
        /*0030*/ 	.string	"Cuda compilation tools, release 13.0, V13.0.88"
        /*0030*/ 	.string	"Build cuda_13.0.r13.0/compiler.36424714_0"
        /*0030*/ 	.string	"-arch sm_100 -m 64 "



//--------------------- .note.nv.cuinfo           --------------------------
	.section	.note.nv.cuinfo,"",@"SHT_NOTE"
	.sectionflags	@"SHF_NOTE_NV_CUINFO"
        /*0018*/ 	.short	0x0002
        /*001a*/ 	.short	0x0064
        /*001c*/ 	.short	0x0082
	.zero		2


//--------------------- .nv.info                  --------------------------
	.section	.nv.info,"",@"SHT_CUDA_INFO"
	.align	4


	//----- nvinfo : EIATTR_REGCOUNT
	.align		4
        /*0000*/ 	.byte	0x04, 0x2f
        /*0002*/ 	.short	(.L_1 - .L_0)
	.align		4
.L_0:
        /*0004*/ 	.word	index@(_Z20use_local_memory_GPUf)
        /*0008*/ 	.word	0x00000004


	//----- nvinfo : EIATTR_FRAME_SIZE
	.align		4
.L_1:
        /*000c*/ 	.byte	0x04, 0x11
        /*000e*/ 	.short	(.L_3 - .L_2)
	.align		4
.L_2:
        /*0010*/ 	.word	index@(_Z20use_local_memory_GPUf)
        /*0014*/ 	.word	0x00000000


	//----- nvinfo : EIATTR_REGCOUNT
	.align		4
.L_3:
        /*0018*/ 	.byte	0x04, 0x2f
        /*001a*/ 	.short	(.L_5 - .L_4)
	.align		4
.L_4:
        /*001c*/ 	.word	index@(_Z21use_global_memory_GPUPf)
        /*0020*/ 	.word	0x00000008


	//----- nvinfo : EIATTR_FRAME_SIZE
	.align		4
.L_5:
        /*0024*/ 	.byte	0x04, 0x11
        /*0026*/ 	.short	(.L_7 - .L_6)
	.align		4
.L_6:
        /*0028*/ 	.word	index@(_Z21use_global_memory_GPUPf)
        /*002c*/ 	.word	0x00000000


	//----- nvinfo : EIATTR_MIN_STACK_SIZE
	.align		4
.L_7:
        /*0030*/ 	.byte	0x04, 0x12
        /*0032*/ 	.short	(.L_9 - .L_8)
	.align		4
.L_8:
        /*0034*/ 	.word	index@(_Z21use_global_memory_GPUPf)
        /*0038*/ 	.word	0x00000000


	//----- nvinfo : EIATTR_MIN_STACK_SIZE
	.align		4
.L_9:
        /*003c*/ 	.byte	0x04, 0x12
        /*003e*/ 	.short	(.L_11 - .L_10)
	.align		4
.L_10:
        /*0040*/ 	.word	index@(_Z20use_local_memory_GPUf)
        /*0044*/ 	.word	0x00000000
.L_11:


//--------------------- .nv.compat                --------------------------
	.section	.nv.compat,"",@"SHT_CUDA_COMPAT_INFO"
	.align	4
        /*0000*/ 	.byte	0x02, 0x09, 0x00, 0x00, 0x02, 0x02, 0x01, 0x00, 0x02, 0x05, 0x05, 0x00, 0x03, 0x07, 0x01, 0x01
        /*0010*/ 	.byte	0x02, 0x03, 0x00, 0x00, 0x02, 0x06, 0x01, 0x00, 0x04, 0x0b, 0x08, 0x00, 0x09, 0x00, 0x00, 0x00
        /*0020*/ 	.byte	0x00, 0x00, 0x00, 0x00


//--------------------- .nv.info._Z21use_global_memory_GPUPf --------------------------
	.section	.nv.info._Z21use_global_memory_GPUPf,"",@"SHT_CUDA_INFO"
	.sectionflags	@""
	.align	4


	//----- nvinfo : EIATTR_CUDA_API_VERSION
	.align		4
        /*0000*/ 	.byte	0x04, 0x37
        /*0002*/ 	.short	(.L_13 - .L_12)
.L_12:
        /*0004*/ 	.word	0x00000082


	//----- nvinfo : EIATTR_KPARAM_INFO
	.align		4
.L_13:
        /*0008*/ 	.byte	0x04, 0x17
        /*000a*/ 	.short	(.L_15 - .L_14)
.L_14:
        /*000c*/ 	.word	0x00000000
        /*0010*/ 	.short	0x0000
        /*0012*/ 	.short	0x0000
        /*0014*/ 	.byte	0x00, 0xf5, 0x21, 0x00


	//----- nvinfo : EIATTR_SPARSE_MMA_MASK
	.align		4
.L_15:
        /*0018*/ 	.byte	0x03, 0x50
        /*001a*/ 	.short	0x0000


	//----- nvinfo : EIATTR_MAXREG_COUNT
	.align		4
        /*001c*/ 	.byte	0x03, 0x1b
        /*001e*/ 	.short	0x00ff


	//----- nvinfo : EIATTR_MERCURY_ISA_VERSION
	.align		4
        /*0020*/ 	.byte	0x03, 0x5f
        /*0022*/ 	.short	0x0101


	//----- nvinfo : EIATTR_VRC_CTA_INIT_COUNT
	.align		4
        /*0024*/ 	.byte	0x02, 0x4a
	.zero		1
	.zero		1


	//----- nvinfo : EIATTR_EXIT_INSTR_OFFSETS
	.align		4
        /*0028*/ 	.byte	0x04, 0x1c
        /*002a*/ 	.short	(.L_17 - .L_16)


	//   ....[0]....
.L_16:
        /*002c*/ 	.word	0x00000080


	//----- nvinfo : EIATTR_CBANK_PARAM_SIZE
	.align		4
.L_17:
        /*0030*/ 	.byte	0x03, 0x19
        /*0032*/ 	.short	0x0008


	//----- nvinfo : EIATTR_PARAM_CBANK
	.align		4
        /*0034*/ 	.byte	0x04, 0x0a
        /*0036*/ 	.short	(.L_19 - .L_18)
	.align		4
.L_18:
        /*0038*/ 	.word	index@(.nv.constant0._Z21use_global_memory_GPUPf)
        /*003c*/ 	.short	0x0380
        /*003e*/ 	.short	0x0008


	//----- nvinfo : EIATTR_SW_WAR
	.align		4
.L_19:
        /*0040*/ 	.byte	0x04, 0x36
        /*0042*/ 	.short	(.L_21 - .L_20)
.L_20:
        /*0044*/ 	.word	0x00000008
.L_21:


//--------------------- .nv.info._Z20use_local_memory_GPUf --------------------------
	.section	.nv.info._Z20use_local_memory_GPUf,"",@"SHT_CUDA_INFO"
	.sectionflags	@""
	.align	4


	//----- nvinfo : EIATTR_CUDA_API_VERSION
	.align		4
        /*0000*/ 	.byte	0x04, 0x37
        /*0002*/ 	.short	(.L_23 - .L_22)
.L_22:
        /*0004*/ 	.word	0x00000082


	//----- nvinfo : EIATTR_KPARAM_INFO
	.align		4
.L_23:
        /*0008*/ 	.byte	0x04, 0x17
        /*000a*/ 	.short	(.L_25 - .L_24)
.L_24:
        /*000c*/ 	.word	0x00000000
        /*0010*/ 	.short	0x0000
        /*0012*/ 	.short	0x0000
        /*0014*/ 	.byte	0x00, 0xf0, 0x11, 0x00


	//----- nvinfo : EIATTR_SPARSE_MMA_MASK
	.align		4
.L_25:
        /*0018*/ 	.byte	0x03, 0x50
        /*001a*/ 	.short	0x0000


	//----- nvinfo : EIATTR_MAXREG_COUNT
	.align		4
        /*001c*/ 	.byte	0x03, 0x1b
        /*001e*/ 	.short	0x00ff


	//----- nvinfo : EIATTR_MERCURY_ISA_VERSION
	.align		4
        /*0020*/ 	.byte	0x03, 0x5f
        /*0022*/ 	.short	0x0101


	//----- nvinfo : EIATTR_VRC_CTA_INIT_COUNT
	.align		4
        /*0024*/ 	.byte	0x02, 0x4a
	.zero		1
	.zero		1


	//----- nvinfo : EIATTR_EXIT_INSTR_OFFSETS
	.align		4
        /*0028*/ 	.byte	0x04, 0x1c
        /*002a*/ 	.short	(.L_27 - .L_26)


	//   ....[0]....
.L_26:
        /*002c*/ 	.word	0x00000010


	//----- nvinfo : EIATTR_CBANK_PARAM_SIZE
	.align		4
.L_27:
        /*0030*/ 	.byte	0x03, 0x19
        /*0032*/ 	.short	0x0004


	//----- nvinfo : EIATTR_PARAM_CBANK
	.align		4
        /*0034*/ 	.byte	0x04, 0x0a
        /*0036*/ 	.short	(.L_29 - .L_28)
	.align		4
.L_28:
        /*0038*/ 	.word	index@(.nv.constant0._Z20use_local_memory_GPUf)
        /*003c*/ 	.short	0x0380
        /*003e*/ 	.short	0x0004


	//----- nvinfo : EIATTR_SW_WAR
	.align		4
.L_29:
        /*0040*/ 	.byte	0x04, 0x36
        /*0042*/ 	.short	(.L_31 - .L_30)
.L_30:
        /*0044*/ 	.word	0x00000008
.L_31:


//--------------------- .nv.callgraph             --------------------------
	.section	.nv.callgraph,"",@"SHT_CUDA_CALLGRAPH"
	.align	4
	.sectionentsize	8
	.align		4
        /*0000*/ 	.word	0x00000000
	.align		4
        /*0004*/ 	.word	0xffffffff
	.align		4
        /*0008*/ 	.word	0x00000000
	.align		4
        /*000c*/ 	.word	0xfffffffe
	.align		4
        /*0010*/ 	.word	0x00000000
	.align		4
        /*0014*/ 	.word	0xfffffffd
	.align		4
        /*0018*/ 	.word	0x00000000
	.align		4
        /*001c*/ 	.word	0xfffffffc


//--------------------- .text._Z21use_global_memory_GPUPf --------------------------
	.section	.text._Z21use_global_memory_GPUPf,"ax",@progbits
	.align	128
        .global         _Z21use_global_memory_GPUPf
        .type           _Z21use_global_memory_GPUPf,@function
        .size           _Z21use_global_memory_GPUPf,(.L_x_2 - _Z21use_global_memory_GPUPf)
        .other          _Z21use_global_memory_GPUPf,@"STO_CUDA_ENTRY STV_DEFAULT"
_Z21use_global_memory_GPUPf:
.text._Z21use_global_memory_GPUPf:
[----:B------:R-:W-:Y:S01]  /*0000*/  LDC R1, c[0x0][0x37c] ;  /* 0x0000df00ff017b82 */ /* 0x000fe20000000800 */
[----:B------:R-:W0:Y:S07]  /*0010*/  S2R R5, SR_TID.X ;  /* 0x0000000000057919 */ /* 0x000e2e0000002100 */
[----:B------:R-:W1:Y:S01]  /*0020*/  LDC.64 R2, c[0x0][0x380] ;  /* 0x0000e000ff027b82 */ /* 0x000e620000000a00 */
[----:B------:R-:W2:Y:S01]  /*0030*/  LDCU.64 UR4, c[0x0][0x358] ;  /* 0x00006b00ff0477ac */ /* 0x000ea20008000a00 */
[C---:B0-----:R-:W-:Y:S01]  /*0040*/  SHF.L.U32 R0, R5.reuse, 0x1, RZ ;  /* 0x0000000105007819 */ /* 0x041fe200000006ff */
[----:B-1----:R-:W-:-:S03]  /*0050*/  IMAD.WIDE.U32 R2, R5, 0x4, R2 ;  /* 0x0000000405027825 */ /* 0x002fc600078e0002 */
[----:B------:R-:W-:-:S05]  /*0060*/  I2FP.F32.U32 R5, R0 ;  /* 0x0000000000057245 */ /* 0x000fca0000201000 */
[----:B--2---:R-:W-:Y:S01]  /*0070*/  STG.E desc[UR4][R2.64], R5 ;  /* 0x0000000502007986 */ /* 0x004fe2000c101904 */
[----:B------:R-:W-:Y:S05]  /*0080*/  EXIT ;  /* 0x000000000000794d */ /* 0x000fea0003800000 */
.L_x_0:
[----:B------:R-:W-:-:S00]  /*0090*/  BRA `(.L_x_0) ;  /* 0xfffffffc00fc7947 */ /* 0x000fc0000383ffff */
[----:B------:R-:W-:-:S00]  /*00a0*/  NOP ;  /* 0x0000000000007918 */ /* 0x000fc00000000000 */
        /* <DEDUP_REMOVED lines=13> */
.L_x_2:


//--------------------- .text._Z20use_local_memory_GPUf --------------------------
	.section	.text._Z20use_local_memory_GPUf,"ax",@progbits
	.align	128
        .global         _Z20use_local_memory_GPUf
        .type           _Z20use_local_memory_GPUf,@function
        .size           _Z20use_local_memory_GPUf,(.L_x_3 - _Z20use_local_memory_GPUf)
        .other          _Z20use_local_memory_GPUf,@"STO_CUDA_ENTRY STV_DEFAULT"
_Z20use_local_memory_GPUf:
.text._Z20use_local_memory_GPUf:
[----:B------:R-:W-:Y:S01]  /*0000*/  LDC R1, c[0x0][0x37c] ;  /* 0x0000df00ff017b82 */ /* 0x000fe20000000800 */
[----:B------:R-:W-:Y:S05]  /*0010*/  EXIT ;  /* 0x000000000000794d */ /* 0x000fea0003800000 */
.L_x_1:
        /* <DEDUP_REMOVED lines=14> */
.L_x_3:


//--------------------- .nv.shared.reserved.0     --------------------------
	.section	.nv.shared.reserved.0,"aw",@nobits
	.weak		__nv_reservedSMEM_offset_0_alias
	.size		__nv_reservedSMEM_offset_0_alias, 0, 64
	.other		__nv_reservedSMEM_offset_0_alias,@"STO_CUDA_RESERVED_SHARED STV_DEFAULT"
__nv_reservedSMEM_offset_0_alias:
	.zero		0
	.zero		64


//--------------------- .nv.constant0._Z21use_global_memory_GPUPf --------------------------
	.section	.nv.constant0._Z21use_global_memory_GPUPf,"a",@progbits
	.sectionflags	@""
	.align	4
.nv.constant0._Z21use_global_memory_GPUPf:
	.zero		904


//--------------------- .nv.constant0._Z20use_local_memory_GPUf --------------------------
	.section	.nv.constant0._Z20use_local_memory_GPUf,"a",@progbits
	.sectionflags	@""
	.align	4
.nv.constant0._Z20use_local_memory_GPUf:
	.zero		900


//--------------------- SYMBOLS --------------------------

	.type		.nv.reservedSmem.offset0,@object
	.size		.nv.reservedSmem.offset0,0x4
